//
// Generated by NVIDIA NVVM Compiler
//
// Compiler Build ID: CL-36424714
// Cuda compilation tools, release 13.0, V13.0.88
// Based on NVVM 20.0.0
//

.version 9.0
.target sm_100
.address_size 64

	// .globl	_Z9reductionPKfPfi
// _ZZ9reductionPKfPfiE2Ns has been demoted

.visible .entry _Z9reductionPKfPfi(
	.param .u64 .ptr .align 1 _Z9reductionPKfPfi_param_0,
	.param .u64 .ptr .align 1 _Z9reductionPKfPfi_param_1,
	.param .u32 _Z9reductionPKfPfi_param_2
)
{
	.reg .pred 	%p<17>;
	.reg .b32 	%r<17>;
	.reg .b32 	%f<57>;
	.reg .b64 	%rd<7>;
	// demoted variable
	.shared .align 4 .b8 _ZZ9reductionPKfPfiE2Ns[512];
	ld.param.u64 	%rd3, [_Z9reductionPKfPfi_param_0];
	ld.param.u64 	%rd2, [_Z9reductionPKfPfi_param_1];
	ld.param.u32 	%r4, [_Z9reductionPKfPfi_param_2];
	cvta.to.global.u64 	%rd4, %rd3;
	mov.u32 	%r5, %ctaid.x;
	shl.b32 	%r6, %r5, 10;
	mov.u32 	%r1, %tid.x;
	shl.b32 	%r7, %r1, 3;
	add.s32 	%r2, %r6, %r7;
	setp.ge.u32 	%p1, %r2, %r4;
	mul.wide.u32 	%rd5, %r2, 4;
	add.s64 	%rd1, %rd4, %rd5;
	mov.f32 	%f50, 0f00000000;
	@%p1 bra 	$L__BB0_2;
	ld.global.f32 	%f18, [%rd1];
	add.f32 	%f50, %f18, 0f00000000;
$L__BB0_2:
	add.s32 	%r8, %r2, 1;
	setp.ge.u32 	%p2, %r8, %r4;
	@%p2 bra 	$L__BB0_4;
	ld.global.f32 	%f19, [%rd1+4];
	add.f32 	%f50, %f50, %f19;
$L__BB0_4:
	add.s32 	%r9, %r2, 2;
	setp.ge.u32 	%p3, %r9, %r4;
	@%p3 bra 	$L__BB0_6;
	ld.global.f32 	%f20, [%rd1+8];
	add.f32 	%f50, %f50, %f20;
$L__BB0_6:
	add.s32 	%r10, %r2, 3;
	setp.ge.u32 	%p4, %r10, %r4;
	@%p4 bra 	$L__BB0_8;
	ld.global.f32 	%f21, [%rd1+12];
	add.f32 	%f50, %f50, %f21;
$L__BB0_8:
	add.s32 	%r11, %r2, 4;
	setp.ge.u32 	%p5, %r11, %r4;
	@%p5 bra 	$L__BB0_10;
	ld.global.f32 	%f22, [%rd1+16];
	add.f32 	%f50, %f50, %f22;
$L__BB0_10:
	add.s32 	%r12, %r2, 5;
	setp.ge.u32 	%p6, %r12, %r4;
	@%p6 bra 	$L__BB0_12;
	ld.global.f32 	%f23, [%rd1+20];
	add.f32 	%f50, %f50, %f23;
$L__BB0_12:
	add.s32 	%r13, %r2, 6;
	setp.ge.u32 	%p7, %r13, %r4;
	@%p7 bra 	$L__BB0_14;
	ld.global.f32 	%f24, [%rd1+24];
	add.f32 	%f50, %f50, %f24;
$L__BB0_14:
	add.s32 	%r14, %r2, 7;
	setp.ge.u32 	%p8, %r14, %r4;
	@%p8 bra 	$L__BB0_16;
	ld.global.f32 	%f25, [%rd1+28];
	add.f32 	%f50, %f50, %f25;
$L__BB0_16:
	shl.b32 	%r15, %r1, 2;
	mov.u32 	%r16, _ZZ9reductionPKfPfiE2Ns;
	add.s32 	%r3, %r16, %r15;
	st.shared.f32 	[%r3], %f50;
	bar.sync 	0;
	setp.gt.u32 	%p9, %r1, 63;
	@%p9 bra 	$L__BB0_18;
	ld.shared.f32 	%f26, [%r3+256];
	ld.shared.f32 	%f27, [%r3];
	add.f32 	%f28, %f26, %f27;
	st.shared.f32 	[%r3], %f28;
$L__BB0_18:
	bar.sync 	0;
	setp.gt.u32 	%p10, %r1, 31;
	@%p10 bra 	$L__BB0_20;
	ld.shared.f32 	%f29, [%r3+128];
	ld.shared.f32 	%f30, [%r3];
	add.f32 	%f31, %f29, %f30;
	st.shared.f32 	[%r3], %f31;
$L__BB0_20:
	bar.sync 	0;
	setp.gt.u32 	%p11, %r1, 15;
	@%p11 bra 	$L__BB0_22;
	ld.shared.f32 	%f32, [%r3+64];
	ld.shared.f32 	%f33, [%r3];
	add.f32 	%f34, %f32, %f33;
	st.shared.f32 	[%r3], %f34;
$L__BB0_22:
	bar.sync 	0;
	setp.gt.u32 	%p12, %r1, 7;
	@%p12 bra 	$L__BB0_24;
	ld.shared.f32 	%f35, [%r3+32];
	ld.shared.f32 	%f36, [%r3];
	add.f32 	%f37, %f35, %f36;
	st.shared.f32 	[%r3], %f37;
$L__BB0_24:
	bar.sync 	0;
	setp.gt.u32 	%p13, %r1, 3;
	@%p13 bra 	$L__BB0_26;
	ld.shared.f32 	%f38, [%r3+16];
	ld.shared.f32 	%f39, [%r3];
	add.f32 	%f40, %f38, %f39;
	st.shared.f32 	[%r3], %f40;
$L__BB0_26:
	bar.sync 	0;
	setp.gt.u32 	%p14, %r1, 1;
	@%p14 bra 	$L__BB0_28;
	ld.shared.f32 	%f41, [%r3+8];
	ld.shared.f32 	%f42, [%r3];
	add.f32 	%f43, %f41, %f42;
	st.shared.f32 	[%r3], %f43;
$L__BB0_28:
	bar.sync 	0;
	setp.ne.s32 	%p15, %r1, 0;
	@%p15 bra 	$L__BB0_30;
	ld.shared.f32 	%f44, [_ZZ9reductionPKfPfiE2Ns+4];
	ld.shared.f32 	%f45, [%r3];
	add.f32 	%f46, %f44, %f45;
	st.shared.f32 	[%r3], %f46;
$L__BB0_30:
	setp.ne.s32 	%p16, %r1, 0;
	bar.sync 	0;
	@%p16 bra 	$L__BB0_32;
	ld.shared.f32 	%f47, [_ZZ9reductionPKfPfiE2Ns];
	cvta.to.global.u64 	%rd6, %rd2;
	atom.global.add.f32 	%f48, [%rd6], %f47;
$L__BB0_32:
	ret;

}


// ===== COMPILED SASS (sm_100) =====

	.target	sm_100

	.elftype	@"ET_EXEC"


//--------------------- .note.nv.tkinfo           --------------------------
	.section	.note.nv.tkinfo,"",@"SHT_NOTE"
	.sectionflags	@"SHF_NOTE_NV_TKINFO"
	.tkinfo
        /*0018*/ 	.word	0x00000002
        /*0030*/ 	.string	""
        /*0030*/ 	.string	"ptxas"
        /*0030*/ 	.string	"Cuda compilation tools, release 13.0, V13.0.88"
        /*0030*/ 	.string	"Build cuda_13.0.r13.0/compiler.36424714_0"
        /*0030*/ 	.string	"-arch sm_100 -m 64 "



//--------------------- .note.nv.cuinfo           --------------------------
	.section	.note.nv.cuinfo,"",@"SHT_NOTE"
	.sectionflags	@"SHF_NOTE_NV_CUINFO"
        /*0018*/ 	.short	0x0002
        /*001a*/ 	.short	0x0064
        /*001c*/ 	.short	0x0082
	.zero		2


//--------------------- .nv.info                  --------------------------
	.section	.nv.info,"",@"SHT_CUDA_INFO"
	.align	4


	//----- nvinfo : EIATTR_REGCOUNT
	.align		4
        /*0000*/ 	.byte	0x04, 0x2f
        /*0002*/ 	.short	(.L_1 - .L_0)
	.align		4
.L_0:
        /*0004*/ 	.word	index@(_Z9reductionPKfPfi)
        /*0008*/ 	.word	0x00000014


	//----- nvinfo : EIATTR_FRAME_SIZE
	.align		4
.L_1:
        /*000c*/ 	.byte	0x04, 0x11
        /*000e*/ 	.short	(.L_3 - .L_2)
	.align		4
.L_2:
        /*0010*/ 	.word	index@(_Z9reductionPKfPfi)
        /*0014*/ 	.word	0x00000000


	//----- nvinfo : EIATTR_MIN_STACK_SIZE
	.align		4
.L_3:
        /*0018*/ 	.byte	0x04, 0x12
        /*001a*/ 	.short	(.L_5 - .L_4)
	.align		4
.L_4:
        /*001c*/ 	.word	index@(_Z9reductionPKfPfi)
        /*0020*/ 	.word	0x00000000
.L_5:


//--------------------- .nv.compat                --------------------------
	.section	.nv.compat,"",@"SHT_CUDA_COMPAT_INFO"
	.align	4
        /*0000*/ 	.byte	0x02, 0x09, 0x00, 0x00, 0x02, 0x02, 0x01, 0x00, 0x02, 0x05, 0x05, 0x00, 0x03, 0x07, 0x01, 0x01
        /*0010*/ 	.byte	0x02, 0x03, 0x00, 0x00, 0x02, 0x06, 0x01, 0x00, 0x04, 0x0b, 0x08, 0x00, 0x09, 0x00, 0x00, 0x00
        /*0020*/ 	.byte	0x00, 0x00, 0x00, 0x00


//--------------------- .nv.info._Z9reductionPKfPfi --------------------------
	.section	.nv.info._Z9reductionPKfPfi,"",@"SHT_CUDA_INFO"
	.sectionflags	@""
	.align	4


	//----- nvinfo : EIATTR_CUDA_API_VERSION
	.align		4
        /*0000*/ 	.byte	0x04, 0x37
        /*0002*/ 	.short	(.L_7 - .L_6)
.L_6:
        /*0004*/ 	.word	0x00000082


	//----- nvinfo : EIATTR_KPARAM_INFO
	.align		4
.L_7:
        /*0008*/ 	.byte	0x04, 0x17
        /*000a*/ 	.short	(.L_9 - .L_8)
.L_8:
        /*000c*/ 	.word	0x00000000
        /*0010*/ 	.short	0x0002
        /*0012*/ 	.short	0x0010
        /*0014*/ 	.byte	0x00, 0xf0, 0x11, 0x00


	//----- nvinfo : EIATTR_KPARAM_INFO
	.align		4
.L_9:
        /*0018*/ 	.byte	0x04, 0x17
        /*001a*/ 	.short	(.L_11 - .L_10)
.L_10:
        /*001c*/ 	.word	0x00000000
        /*0020*/ 	.short	0x0001
        /*0022*/ 	.short	0x0008
        /*0024*/ 	.byte	0x00, 0xf5, 0x21, 0x00


	//----- nvinfo : EIATTR_KPARAM_INFO
	.align		4
.L_11:
        /*0028*/ 	.byte	0x04, 0x17
        /*002a*/ 	.short	(.L_13 - .L_12)
.L_12:
        /*002c*/ 	.word	0x00000000
        /*0030*/ 	.short	0x0000
        /*0032*/ 	.short	0x0000
        /*0034*/ 	.byte	0x00, 0xf5, 0x21, 0x00


	//----- nvinfo : EIATTR_SPARSE_MMA_MASK
	.align		4
.L_13:
        /*0038*/ 	.byte	0x03, 0x50
        /*003a*/ 	.short	0x0000


	//----- nvinfo : EIATTR_MAXREG_COUNT
	.align		4
        /*003c*/ 	.byte	0x03, 0x1b
        /*003e*/ 	.short	0x00ff


	//----- nvinfo : EIATTR_NUM_BARRIERS
	.align		4
        /*0040*/ 	.byte	0x02, 0x4c
        /*0042*/ 	.byte	0x01
	.zero		1


	//----- nvinfo : EIATTR_MERCURY_ISA_VERSION
	.align		4
        /*0044*/ 	.byte	0x03, 0x5f
        /*0046*/ 	.short	0x0101


	//----- nvinfo : EIATTR_VRC_CTA_INIT_COUNT
	.align		4
        /*0048*/ 	.byte	0x02, 0x4a
	.zero		1
	.zero		1


	//----- nvinfo : EIATTR_EXIT_INSTR_OFFSETS
	.align		4
        /*004c*/ 	.byte	0x04, 0x1c
        /*004e*/ 	.short	(.L_15 - .L_14)


	//   ....[0]....
.L_14:
        /*0050*/ 	.word	0x00000590


	//   ....[1]....
        /*0054*/ 	.word	0x000005d0


	//----- nvinfo : EIATTR_CBANK_PARAM_SIZE
	.align		4
.L_15:
        /*0058*/ 	.byte	0x03, 0x19
        /*005a*/ 	.short	0x0014


	//----- nvinfo : EIATTR_PARAM_CBANK
	.align		4
        /*005c*/ 	.byte	0x04, 0x0a
        /*005e*/ 	.short	(.L_17 - .L_16)
	.align		4
.L_16:
        /*0060*/ 	.word	index@(.nv.constant0._Z9reductionPKfPfi)
        /*0064*/ 	.short	0x0380
        /*0066*/ 	.short	0x0014


	//----- nvinfo : EIATTR_SW_WAR
	.align		4
.L_17:
        /*0068*/ 	.byte	0x04, 0x36
        /*006a*/ 	.short	(.L_19 - .L_18)
.L_18:
        /*006c*/ 	.word	0x00000008
.L_19:


//--------------------- .nv.callgraph             --------------------------
	.section	.nv.callgraph,"",@"SHT_CUDA_CALLGRAPH"
	.align	4
	.sectionentsize	8
	.align		4
        /*0000*/ 	.word	0x00000000
	.align		4
        /*0004*/ 	.word	0xffffffff
	.align		4
        /*0008*/ 	.word	0x00000000
	.align		4
        /*000c*/ 	.word	0xfffffffe
	.align		4
        /*0010*/ 	.word	0x00000000
	.align		4
        /*0014*/ 	.word	0xfffffffd
	.align		4
        /*0018*/ 	.word	0x00000000
	.align		4
        /*001c*/ 	.word	0xfffffffc


//--------------------- .text._Z9reductionPKfPfi  --------------------------
	.section	.text._Z9reductionPKfPfi,"ax",@progbits
	.align	128
        .global         _Z9reductionPKfPfi
        .type           _Z9reductionPKfPfi,@function
        .size           _Z9reductionPKfPfi,(.L_x_1 - _Z9reductionPKfPfi)
        .other          _Z9reductionPKfPfi,@"STO_CUDA_ENTRY STV_DEFAULT"
_Z9reductionPKfPfi:
.text._Z9reductionPKfPfi:
[----:B------:R-:W-:Y:S01]  /*0000*/  LDC R1, c[0x0][0x37c] ;  /* 0x0000df00ff017b82 */ /* 0x000fe20000000800 */
[----:B------:R-:W0:Y:S01]  /*0010*/  S2R R5, SR_CTAID.X ;  /* 0x0000000000057919 */ /* 0x000e220000002500 */
[----:B------:R-:W1:Y:S06]  /*0020*/  LDCU UR4, c[0x0][0x390] ;  /* 0x00007200ff0477ac */ /* 0x000e6c0008000800 */
[----:B------:R-:W2:Y:S01]  /*0030*/  LDC.64 R2, c[0x0][0x380] ;  /* 0x0000e000ff027b82 */ /* 0x000ea20000000a00 */
[----:B------:R-:W0:Y:S01]  /*0040*/  S2R R0, SR_TID.X ;  /* 0x0000000000007919 */ /* 0x000e220000002100 */
[----:B------:R-:W3:Y:S01]  /*0050*/  LDCU.64 UR6, c[0x0][0x358] ;  /* 0x00006b00ff0677ac */ /* 0x000ee20008000a00 */
[----:B0-----:R-:W-:-:S04]  /*0060*/  IMAD R5, R5, 0x80, R0 ;  /* 0x0000008005057824 */ /* 0x001fc800078e0200 */
[----:B------:R-:W-:-:S04]  /*0070*/  IMAD.SHL.U32 R5, R5, 0x8, RZ ;  /* 0x0000000805057824 */ /* 0x000fc800078e00ff */
[C---:B--2---:R-:W-:Y:S01]  /*0080*/  IMAD.WIDE.U32 R2, R5.reuse, 0x4, R2 ;  /* 0x0000000405027825 */ /* 0x044fe200078e0002 */
[----:B-1----:R-:W-:-:S13]  /*0090*/  ISETP.GE.U32.AND P6, PT, R5, UR4, PT ;  /* 0x0000000405007c0c */ /* 0x002fda000bfc6070 */
[----:B---3--:R-:W2:Y:S01]  /*00a0*/  @!P6 LDG.E R8, desc[UR6][R2.64] ;  /* 0x000000060208e981 */ /* 0x008ea2000c1e1900 */
[C---:B------:R-:W-:Y:S01]  /*00b0*/  IADD3 R4, PT, PT, R5.reuse, 0x1, RZ ;  /* 0x0000000105047810 */ /* 0x040fe20007ffe0ff */
[----:B------:R-:W-:-:S03]  /*00c0*/  VIADD R6, R5, 0x2 ;  /* 0x0000000205067836 */ /* 0x000fc60000000000 */
[----:B------:R-:W-:Y:S02]  /*00d0*/  ISETP.GE.U32.AND P0, PT, R4, UR4, PT ;  /* 0x0000000404007c0c */ /* 0x000fe4000bf06070 */
[----:B------:R-:W-:Y:S01]  /*00e0*/  ISETP.GE.U32.AND P1, PT, R6, UR4, PT ;  /* 0x0000000406007c0c */ /* 0x000fe2000bf26070 */
[C---:B------:R-:W-:Y:S01]  /*00f0*/  VIADD R6, R5.reuse, 0x4 ;  /* 0x0000000405067836 */ /* 0x040fe20000000000 */
[----:B------:R-:W-:-:S04]  /*0100*/  IADD3 R4, PT, PT, R5, 0x3, RZ ;  /* 0x0000000305047810 */ /* 0x000fc80007ffe0ff */
[----:B------:R-:W-:Y:S02]  /*0110*/  ISETP.GE.U32.AND P2, PT, R4, UR4, PT ;  /* 0x0000000404007c0c */ /* 0x000fe4000bf46070 */
[----:B------:R-:W-:Y:S02]  /*0120*/  ISETP.GE.U32.AND P3, PT, R6, UR4, PT ;  /* 0x0000000406007c0c */ /* 0x000fe4000bf66070 */
[C---:B------:R-:W-:Y:S01]  /*0130*/  IADD3 R4, PT, PT, R5.reuse, 0x5, RZ ;  /* 0x0000000505047810 */ /* 0x040fe20007ffe0ff */
[----:B------:R-:W3:Y:S01]  /*0140*/  @!P0 LDG.E R7, desc[UR6][R2.64+0x4] ;  /* 0x0000040602078981 */ /* 0x000ee2000c1e1900 */
[----:B------:R-:W-:Y:S02]  /*0150*/  VIADD R6, R5, 0x6 ;  /* 0x0000000605067836 */ /* 0x000fe40000000000 */
[----:B------:R-:W-:Y:S01]  /*0160*/  ISETP.GE.U32.AND P4, PT, R4, UR4, PT ;  /* 0x0000000404007c0c */ /* 0x000fe2000bf86070 */
[----:B------:R-:W4:Y:S01]  /*0170*/  @!P1 LDG.E R9, desc[UR6][R2.64+0x8] ;  /* 0x0000080602099981 */ /* 0x000f22000c1e1900 */
[----:B------:R-:W-:Y:S01]  /*0180*/  HFMA2 R4, -RZ, RZ, 0, 0 ;  /* 0x00000000ff047431 */ /* 0x000fe200000001ff */
[----:B------:R-:W-:-:S02]  /*0190*/  ISETP.GE.U32.AND P5, PT, R6, UR4, PT ;  /* 0x0000000406007c0c */ /* 0x000fc4000bfa6070 */
[----:B------:R-:W-:Y:S02]  /*01a0*/  IADD3 R6, PT, PT, R5, 0x7, RZ ;  /* 0x0000000705067810 */ /* 0x000fe40007ffe0ff */
[----:B------:R-:W5:Y:S04]  /*01b0*/  @!P2 LDG.E R5, desc[UR6][R2.64+0xc] ;  /* 0x00000c060205a981 */ /* 0x000f68000c1e1900 */
[----:B------:R-:W5:Y:S04]  /*01c0*/  @!P3 LDG.E R11, desc[UR6][R2.64+0x10] ;  /* 0x00001006020bb981 */ /* 0x000f68000c1e1900 */
[----:B------:R-:W5:Y:S04]  /*01d0*/  @!P4 LDG.E R13, desc[UR6][R2.64+0x14] ;  /* 0x00001406020dc981 */ /* 0x000f68000c1e1900 */
[----:B------:R-:W5:Y:S01]  /*01e0*/  @!P5 LDG.E R15, desc[UR6][R2.64+0x18] ;  /* 0x00001806020fd981 */ /* 0x000f62000c1e1900 */
[----:B--2---:R-:W-:Y:S01]  /*01f0*/  @!P6 FADD R4, RZ, R8 ;  /* 0x00000008ff04e221 */ /* 0x004fe20000000000 */
[----:B------:R-:W-:-:S13]  /*0200*/  ISETP.GE.U32.AND P6, PT, R6, UR4, PT ;  /* 0x0000000406007c0c */ /* 0x000fda000bfc6070 */
[----:B------:R0:W2:Y:S01]  /*0210*/  @!P6 LDG.E R17, desc[UR6][R2.64+0x1c] ;  /* 0x00001c060211e981 */ /* 0x0000a2000c1e1900 */
[----:B------:R-:W1:Y:S01]  /*0220*/  S2UR UR5, SR_CgaCtaId ;  /* 0x00000000000579c3 */ /* 0x000e620000008800 */
[----:B---3--:R-:W-:-:S04]  /*0230*/  @!P0 FADD R4, R4, R7 ;  /* 0x0000000704048221 */ /* 0x008fc80000000000 */
[----:B----4-:R-:W-:-:S04]  /*0240*/  @!P1 FADD R4, R4, R9 ;  /* 0x0000000904049221 */ /* 0x010fc80000000000 */
[----:B-----5:R-:W-:-:S04]  /*0250*/  @!P2 FADD R4, R4, R5 ;  /* 0x000000050404a221 */ /* 0x020fc80000000000 */
[----:B------:R-:W-:Y:S01]  /*0260*/  @!P3 FADD R4, R4, R11 ;  /* 0x0000000b0404b221 */ /* 0x000fe20000000000 */
[----:B------:R-:W-:-:S03]  /*0270*/  UMOV UR4, 0x400 ;  /* 0x0000040000047882 */ /* 0x000fc60000000000 */
[----:B------:R-:W-:Y:S01]  /*0280*/  @!P4 FADD R4, R4, R13 ;  /* 0x0000000d0404c221 */ /* 0x000fe20000000000 */
[----:B-1----:R-:W-:-:S03]  /*0290*/  ULEA UR4, UR5, UR4, 0x18 ;  /* 0x0000000405047291 */ /* 0x002fc6000f8ec0ff */
[----:B------:R-:W-:-:S03]  /*02a0*/  @!P5 FADD R4, R4, R15 ;  /* 0x0000000f0404d221 */ /* 0x000fc60000000000 */
[C---:B0-----:R-:W-:Y:S02]  /*02b0*/  LEA R3, R0.reuse, UR4, 0x2 ;  /* 0x0000000400037c11 */ /* 0x041fe4000f8e10ff */
[C---:B------:R-:W-:Y:S02]  /*02c0*/  ISETP.GT.U32.AND P0, PT, R0.reuse, 0x3f, PT ;  /* 0x0000003f0000780c */ /* 0x040fe40003f04070 */
[----:B------:R-:W-:Y:S01]  /*02d0*/  ISETP.GT.U32.AND P1, PT, R0, 0x1f, PT ;  /* 0x0000001f0000780c */ /* 0x000fe20003f24070 */
[----:B--2---:R-:W-:-:S05]  /*02e0*/  @!P6 FADD R4, R4, R17 ;  /* 0x000000110404e221 */ /* 0x004fca0000000000 */
[----:B------:R-:W-:Y:S01]  /*02f0*/  STS [R3], R4 ;  /* 0x0000000403007388 */ /* 0x000fe20000000800 */
[----:B------:R-:W-:Y:S06]  /*0300*/  BAR.SYNC.DEFER_BLOCKING 0x0 ;  /* 0x0000000000007b1d */ /* 0x000fec0000010000 */
[----:B------:R-:W-:Y:S04]  /*0310*/  @!P0 LDS R2, [R3+0x100] ;  /* 0x0001000003028984 */ /* 0x000fe80000000800 */
[----:B------:R-:W0:Y:S02]  /*0320*/  @!P0 LDS R5, [R3] ;  /* 0x0000000003058984 */ /* 0x000e240000000800 */
[----:B0-----:R-:W-:-:S05]  /*0330*/  @!P0 FADD R2, R2, R5 ;  /* 0x0000000502028221 */ /* 0x001fca0000000000 */
[----:B------:R-:W-:Y:S01]  /*0340*/  @!P0 STS [R3], R2 ;  /* 0x0000000203008388 */ /* 0x000fe20000000800 */
[----:B------:R-:W-:Y:S06]  /*0350*/  BAR.SYNC.DEFER_BLOCKING 0x0 ;  /* 0x0000000000007b1d */ /* 0x000fec0000010000 */
[----:B------:R-:W-:Y:S04]  /*0360*/  @!P1 LDS R5, [R3+0x80] ;  /* 0x0000800003059984 */ /* 0x000fe80000000800 */
[----:B------:R-:W0:Y:S01]  /*0370*/  @!P1 LDS R6, [R3] ;  /* 0x0000000003069984 */ /* 0x000e220000000800 */
[----:B------:R-:W-:Y:S01]  /*0380*/  ISETP.GT.U32.AND P0, PT, R0, 0xf, PT ;  /* 0x0000000f0000780c */ /* 0x000fe20003f04070 */
        /* <DEDUP_REMOVED lines=23> */
[----:B------:R-:W-:Y:S01]  /*0500*/  ISETP.NE.AND P0, PT, R0, RZ, PT ;  /* 0x000000ff0000720c */ /* 0x000fe20003f05270 */
[----:B0-----:R-:W-:-:S05]  /*0510*/  @!P1 FADD R4, R4, R5 ;  /* 0x0000000504049221 */ /* 0x001fca0000000000 */
[----:B------:R-:W-:Y:S01]  /*0520*/  @!P1 STS [R3], R4 ;  /* 0x0000000403009388 */ /* 0x000fe20000000800 */
[----:B------:R-:W-:Y:S06]  /*0530*/  BAR.SYNC.DEFER_BLOCKING 0x0 ;  /* 0x0000000000007b1d */ /* 0x000fec0000010000 */
[----:B------:R-:W-:Y:S04]  /*0540*/  @!P0 LDS R0, [UR4+0x4] ;  /* 0x00000404ff008984 */ /* 0x000fe80008000800 */
[----:B------:R-:W0:Y:S02]  /*0550*/  @!P0 LDS R5, [R3] ;  /* 0x0000000003058984 */ /* 0x000e240000000800 */
[----:B0-----:R-:W-:-:S05]  /*0560*/  @!P0 FADD R0, R0, R5 ;  /* 0x0000000500008221 */ /* 0x001fca0000000000 */
[----:B------:R0:W-:Y:S01]  /*0570*/  @!P0 STS [R3], R0 ;  /* 0x0000000003008388 */ /* 0x0001e20000000800 */
[----:B------:R-:W-:Y:S06]  /*0580*/  BAR.SYNC.DEFER_BLOCKING 0x0 ;  /* 0x0000000000007b1d */ /* 0x000fec0000010000 */
[----:B------:R-:W-:Y:S05]  /*0590*/  @P0 EXIT ;  /* 0x000000000000094d */ /* 0x000fea0003800000 */
[----:B------:R-:W1:Y:S01]  /*05a0*/  LDS R5, [UR4] ;  /* 0x00000004ff057984 */ /* 0x000e620008000800 */
[----:B0-----:R-:W1:Y:S03]  /*05b0*/  LDC.64 R2, c[0x0][0x388] ;  /* 0x0000e200ff027b82 */ /* 0x001e660000000a00 */
[----:B-1----:R-:W-:Y:S01]  /*05c0*/  REDG.E.ADD.F32.FTZ.RN.STRONG.GPU desc[UR6][R2.64], R5 ;  /* 0x00000005020079a6 */ /* 0x002fe2000c12f306 */
[----:B------:R-:W-:Y:S05]  /*05d0*/  EXIT ;  /* 0x000000000000794d */ /* 0x000fea0003800000 */
.L_x_0:
[----:B------:R-:W-:-:S00]  /*05e0*/  BRA `(.L_x_0) ;  /* 0xfffffffc00fc7947 */ /* 0x000fc0000383ffff */
[----:B------:R-:W-:-:S00]  /*05f0*/  NOP ;  /* 0x0000000000007918 */ /* 0x000fc00000000000 */
        /* <DEDUP_REMOVED lines=8> */
.L_x_1:


//--------------------- .nv.shared._Z9reductionPKfPfi --------------------------
	.section	.nv.shared._Z9reductionPKfPfi,"aw",@nobits
	.sectionflags	@""
	.align	4
.nv.shared._Z9reductionPKfPfi:
	.zero		1536


//--------------------- .nv.shared.reserved.0     --------------------------
	.section	.nv.shared.reserved.0,"aw",@nobits
	.weak		__nv_reservedSMEM_offset_0_alias
	.size		__nv_reservedSMEM_offset_0_alias, 0, 64
	.other		__nv_reservedSMEM_offset_0_alias,@"STO_CUDA_RESERVED_SHARED STV_DEFAULT"
__nv_reservedSMEM_offset_0_alias:
	.zero		0
	.zero		64


//--------------------- .nv.constant0._Z9reductionPKfPfi --------------------------
	.section	.nv.constant0._Z9reductionPKfPfi,"a",@progbits
	.sectionflags	@""
	.align	4
.nv.constant0._Z9reductionPKfPfi:
	.zero		916


//--------------------- SYMBOLS --------------------------

	.type		.nv.reservedSmem.offset0,@object
	.size		.nv.reservedSmem.offset0,0x4
	.type		.nv.reservedSmem.cap,@object
	.size		.nv.reservedSmem.cap,0x4
